//
// Generated by NVIDIA NVVM Compiler
//
// Compiler Build ID: CL-36424714
// Cuda compilation tools, release 13.0, V13.0.88
// Based on NVVM 20.0.0
//

.version 9.0
.target sm_100
.address_size 64

	// .globl	_Z9addKernelPiPKiS1_
.extern .func  (.param .b32 func_retval0) vprintf
(
	.param .b64 vprintf_param_0,
	.param .b64 vprintf_param_1
)
;
.global .align 4 .u32 vectorSize = 524799;
.global .align 1 .b8 $str[41] = {116, 104, 114, 101, 97, 100, 32, 105, 100, 32, 37, 100, 32, 44, 32, 119, 97, 114, 112, 32, 73, 100, 32, 37, 100, 32, 44, 32, 98, 108, 111, 99, 107, 32, 105, 100, 32, 37, 100, 10};

.visible .entry _Z9addKernelPiPKiS1_(
	.param .u64 .ptr .align 1 _Z9addKernelPiPKiS1__param_0,
	.param .u64 .ptr .align 1 _Z9addKernelPiPKiS1__param_1,
	.param .u64 .ptr .align 1 _Z9addKernelPiPKiS1__param_2
)
{
	.local .align 8 .b8 	__local_depot0[16];
	.reg .b64 	%SP;
	.reg .b64 	%SPL;
	.reg .pred 	%p<2>;
	.reg .b32 	%r<11>;
	.reg .b64 	%rd<15>;

	mov.u64 	%SPL, __local_depot0;
	cvta.local.u64 	%SP, %SPL;
	ld.param.u64 	%rd1, [_Z9addKernelPiPKiS1__param_0];
	ld.param.u64 	%rd2, [_Z9addKernelPiPKiS1__param_1];
	ld.param.u64 	%rd3, [_Z9addKernelPiPKiS1__param_2];
	mov.u32 	%r1, %tid.x;
	mov.u32 	%r4, %ntid.x;
	mov.u32 	%r2, %ctaid.x;
	mad.lo.s32 	%r3, %r4, %r2, %r1;
	setp.gt.u32 	%p1, %r3, 524798;
	@%p1 bra 	$L__BB0_2;
	shr.u32 	%r5, %r1, 5;
	add.u64 	%rd4, %SP, 0;
	add.u64 	%rd5, %SPL, 0;
	cvta.to.global.u64 	%rd6, %rd2;
	cvta.to.global.u64 	%rd7, %rd3;
	cvta.to.global.u64 	%rd8, %rd1;
	mul.wide.u32 	%rd9, %r3, 4;
	add.s64 	%rd10, %rd6, %rd9;
	ld.global.u32 	%r6, [%rd10];
	add.s64 	%rd11, %rd7, %rd9;
	ld.global.u32 	%r7, [%rd11];
	add.s32 	%r8, %r7, %r6;
	add.s64 	%rd12, %rd8, %rd9;
	st.global.u32 	[%rd12], %r8;
	st.local.v2.u32 	[%rd5], {%r3, %r5};
	st.local.u32 	[%rd5+8], %r2;
	mov.u64 	%rd13, $str;
	cvta.global.u64 	%rd14, %rd13;
	{ // callseq 0, 0
	.param .b64 param0;
	st.param.b64 	[param0], %rd14;
	.param .b64 param1;
	st.param.b64 	[param1], %rd4;
	.param .b32 retval0;
	call.uni (retval0), 
	vprintf, 
	(
	param0, 
	param1
	);
	ld.param.b32 	%r9, [retval0];
	} // callseq 0
$L__BB0_2:
	ret;

}


// ===== COMPILED SASS (sm_100) =====

	.target	sm_100

	.elftype	@"ET_EXEC"


//--------------------- .note.nv.tkinfo           --------------------------
	.section	.note.nv.tkinfo,"",@"SHT_NOTE"
	.sectionflags	@"SHF_NOTE_NV_TKINFO"
	.tkinfo
        /*0018*/ 	.word	0x00000002
        /*0030*/ 	.string	""
        /*0030*/ 	.string	"ptxas"
        /*0030*/ 	.string	"Cuda compilation tools, release 13.0, V13.0.88"
        /*0030*/ 	.string	"Build cuda_13.0.r13.0/compiler.36424714_0"
        /*0030*/ 	.string	"-arch sm_100 -m 64 "



//--------------------- .note.nv.cuinfo           --------------------------
	.section	.note.nv.cuinfo,"",@"SHT_NOTE"
	.sectionflags	@"SHF_NOTE_NV_CUINFO"
        /*0018*/ 	.short	0x0002
        /*001a*/ 	.short	0x0064
        /*001c*/ 	.short	0x0082
	.zero		2


//--------------------- .nv.info                  --------------------------
	.section	.nv.info,"",@"SHT_CUDA_INFO"
	.align	4


	//----- nvinfo : EIATTR_REGCOUNT
	.align		4
        /*0000*/ 	.byte	0x04, 0x2f
        /*0002*/ 	.short	(.L_3 - .L_2)
	.align		4
.L_2:
        /*0004*/ 	.word	index@(_Z9addKernelPiPKiS1_)
        /*0008*/ 	.word	0x00000018


	//----- nvinfo : EIATTR_FRAME_SIZE
	.align		4
.L_3:
        /*000c*/ 	.byte	0x04, 0x11
        /*000e*/ 	.short	(.L_5 - .L_4)
	.align		4
.L_4:
        /*0010*/ 	.word	index@(_Z9addKernelPiPKiS1_)
        /*0014*/ 	.word	0x00000010


	//----- nvinfo : EIATTR_MIN_STACK_SIZE
	.align		4
.L_5:
        /*0018*/ 	.byte	0x04, 0x12
        /*001a*/ 	.short	(.L_7 - .L_6)
	.align		4
.L_6:
        /*001c*/ 	.word	index@(_Z9addKernelPiPKiS1_)
        /*0020*/ 	.word	0x00000010
.L_7:


//--------------------- .nv.compat                --------------------------
	.section	.nv.compat,"",@"SHT_CUDA_COMPAT_INFO"
	.align	4
        /*0000*/ 	.byte	0x02, 0x09, 0x00, 0x00, 0x02, 0x02, 0x01, 0x00, 0x02, 0x05, 0x05, 0x00, 0x03, 0x07, 0x01, 0x01
        /*0010*/ 	.byte	0x02, 0x03, 0x00, 0x00, 0x02, 0x06, 0x01, 0x00, 0x04, 0x0b, 0x08, 0x00, 0x09, 0x00, 0x00, 0x00
        /*0020*/ 	.byte	0x00, 0x00, 0x00, 0x00


//--------------------- .nv.info._Z9addKernelPiPKiS1_ --------------------------
	.section	.nv.info._Z9addKernelPiPKiS1_,"",@"SHT_CUDA_INFO"
	.sectionflags	@""
	.align	4


	//----- nvinfo : EIATTR_CUDA_API_VERSION
	.align		4
        /*0000*/ 	.byte	0x04, 0x37
        /*0002*/ 	.short	(.L_9 - .L_8)
.L_8:
        /*0004*/ 	.word	0x00000082


	//----- nvinfo : EIATTR_KPARAM_INFO
	.align		4
.L_9:
        /*0008*/ 	.byte	0x04, 0x17
        /*000a*/ 	.short	(.L_11 - .L_10)
.L_10:
        /*000c*/ 	.word	0x00000000
        /*0010*/ 	.short	0x0002
        /*0012*/ 	.short	0x0010
        /*0014*/ 	.byte	0x00, 0xf5, 0x21, 0x00


	//----- nvinfo : EIATTR_KPARAM_INFO
	.align		4
.L_11:
        /*0018*/ 	.byte	0x04, 0x17
        /*001a*/ 	.short	(.L_13 - .L_12)
.L_12:
        /*001c*/ 	.word	0x00000000
        /*0020*/ 	.short	0x0001
        /*0022*/ 	.short	0x0008
        /*0024*/ 	.byte	0x00, 0xf5, 0x21, 0x00


	//----- nvinfo : EIATTR_KPARAM_INFO
	.align		4
.L_13:
        /*0028*/ 	.byte	0x04, 0x17
        /*002a*/ 	.short	(.L_15 - .L_14)
.L_14:
        /*002c*/ 	.word	0x00000000
        /*0030*/ 	.short	0x0000
        /*0032*/ 	.short	0x0000
        /*0034*/ 	.byte	0x00, 0xf5, 0x21, 0x00


	//----- nvinfo : EIATTR_SPARSE_MMA_MASK
	.align		4
.L_15:
        /*0038*/ 	.byte	0x03, 0x50
        /*003a*/ 	.short	0x0000


	//----- nvinfo : EIATTR_MAXREG_COUNT
	.align		4
        /*003c*/ 	.byte	0x03, 0x1b
        /*003e*/ 	.short	0x00ff


	//----- nvinfo : EIATTR_EXTERNS
	.align		4
        /*0040*/ 	.byte	0x04, 0x0f
        /*0042*/ 	.short	(.L_17 - .L_16)


	//   ....[0]....
	.align		4
.L_16:
        /*0044*/ 	.word	index@(vprintf)


	//----- nvinfo : EIATTR_MERCURY_ISA_VERSION
	.align		4
.L_17:
        /*0048*/ 	.byte	0x03, 0x5f
        /*004a*/ 	.short	0x0101


	//----- nvinfo : EIATTR_VRC_CTA_INIT_COUNT
	.align		4
        /*004c*/ 	.byte	0x02, 0x4a
	.zero		1
	.zero		1


	//----- nvinfo : EIATTR_SYSCALL_OFFSETS
	.align		4
        /*0050*/ 	.byte	0x04, 0x46
        /*0052*/ 	.short	(.L_19 - .L_18)


	//   ....[0]....
.L_18:
        /*0054*/ 	.word	0x00000200


	//----- nvinfo : EIATTR_EXIT_INSTR_OFFSETS
	.align		4
.L_19:
        /*0058*/ 	.byte	0x04, 0x1c
        /*005a*/ 	.short	(.L_21 - .L_20)


	//   ....[0]....
.L_20:
        /*005c*/ 	.word	0x000000b0


	//   ....[1]....
        /*0060*/ 	.word	0x00000210


	//----- nvinfo : EIATTR_CRS_STACK_SIZE
	.align		4
.L_21:
        /*0064*/ 	.byte	0x04, 0x1e
        /*0066*/ 	.short	(.L_23 - .L_22)
.L_22:
        /*0068*/ 	.word	0x00000000


	//----- nvinfo : EIATTR_CBANK_PARAM_SIZE
	.align		4
.L_23:
        /*006c*/ 	.byte	0x03, 0x19
        /*006e*/ 	.short	0x0018


	//----- nvinfo : EIATTR_PARAM_CBANK
	.align		4
        /*0070*/ 	.byte	0x04, 0x0a
        /*0072*/ 	.short	(.L_25 - .L_24)
	.align		4
.L_24:
        /*0074*/ 	.word	index@(.nv.constant0._Z9addKernelPiPKiS1_)
        /*0078*/ 	.short	0x0380
        /*007a*/ 	.short	0x0018


	//----- nvinfo : EIATTR_SW_WAR
	.align		4
.L_25:
        /*007c*/ 	.byte	0x04, 0x36
        /*007e*/ 	.short	(.L_27 - .L_26)
.L_26:
        /*0080*/ 	.word	0x00000008
.L_27:


//--------------------- .nv.callgraph             --------------------------
	.section	.nv.callgraph,"",@"SHT_CUDA_CALLGRAPH"
	.align	4
	.sectionentsize	8
	.align		4
        /*0000*/ 	.word	0x00000000
	.align		4
        /*0004*/ 	.word	0xffffffff
	.align		4
        /*0008*/ 	.word	index@(_Z9addKernelPiPKiS1_)
	.align		4
        /*000c*/ 	.word	index@(vprintf)
	.align		4
        /*0010*/ 	.word	0x00000000
	.align		4
        /*0014*/ 	.word	0xfffffffe
	.align		4
        /*0018*/ 	.word	0x00000000
	.align		4
        /*001c*/ 	.word	0xfffffffd
	.align		4
        /*0020*/ 	.word	0x00000000
	.align		4
        /*0024*/ 	.word	0xfffffffc


//--------------------- .nv.constant4             --------------------------
	.section	.nv.constant4,"a",@progbits
	.align	8
	.align		8
.nv.constant4:
        /*0000*/ 	.dword	vprintf
	.align		8
        /*0008*/ 	.dword	vectorSize
	.align		8
        /*0010*/ 	.dword	$str


//--------------------- .text._Z9addKernelPiPKiS1_ --------------------------
	.section	.text._Z9addKernelPiPKiS1_,"ax",@progbits
	.align	128
        .global         _Z9addKernelPiPKiS1_
        .type           _Z9addKernelPiPKiS1_,@function
        .size           _Z9addKernelPiPKiS1_,(.L_x_2 - _Z9addKernelPiPKiS1_)
        .other          _Z9addKernelPiPKiS1_,@"STO_CUDA_ENTRY STV_DEFAULT"
_Z9addKernelPiPKiS1_:
.text._Z9addKernelPiPKiS1_:
[----:B------:R-:W0:Y:S01]  /*0000*/  LDC R1, c[0x0][0x37c] ;  /* 0x0000df00ff017b82 */ /* 0x000e220000000800 */
[----:B------:R-:W1:Y:S01]  /*0010*/  S2R R3, SR_TID.X ;  /* 0x0000000000037919 */ /* 0x000e620000002100 */
[----:B------:R-:W2:Y:S01]  /*0020*/  LDCU UR5, c[0x0][0x2fc] ;  /* 0x00005f80ff0577ac */ /* 0x000ea20008000800 */
[----:B0-----:R-:W-:Y:S01]  /*0030*/  VIADD R1, R1, 0xfffffff0 ;  /* 0xfffffff001017836 */ /* 0x001fe20000000000 */
[----:B------:R-:W1:Y:S01]  /*0040*/  S2R R12, SR_CTAID.X ;  /* 0x00000000000c7919 */ /* 0x000e620000002500 */
[----:B------:R-:W1:Y:S01]  /*0050*/  LDCU UR6, c[0x0][0x360] ;  /* 0x00006c00ff0677ac */ /* 0x000e620008000800 */
[----:B------:R-:W0:Y:S02]  /*0060*/  LDCU UR4, c[0x0][0x2f8] ;  /* 0x00005f00ff0477ac */ /* 0x000e240008000800 */
[----:B0-----:R-:W-:-:S04]  /*0070*/  IADD3 R6, P1, PT, R1, UR4, RZ ;  /* 0x0000000401067c10 */ /* 0x001fc8000ff3e0ff */
[----:B--2---:R-:W-:Y:S01]  /*0080*/  IADD3.X R7, PT, PT, RZ, UR5, RZ, P1, !PT ;  /* 0x00000005ff077c10 */ /* 0x004fe20008ffe4ff */
[----:B-1----:R-:W-:-:S05]  /*0090*/  IMAD R2, R12, UR6, R3 ;  /* 0x000000060c027c24 */ /* 0x002fca000f8e0203 */
[----:B------:R-:W-:-:S13]  /*00a0*/  ISETP.GT.U32.AND P0, PT, R2, 0x801fe, PT ;  /* 0x000801fe0200780c */ /* 0x000fda0003f04070 */
[----:B------:R-:W-:Y:S05]  /*00b0*/  @P0 EXIT ;  /* 0x000000000000094d */ /* 0x000fea0003800000 */
[----:B------:R-:W0:Y:S01]  /*00c0*/  LDC.64 R14, c[0x0][0x390] ;  /* 0x0000e400ff0e7b82 */ /* 0x000e220000000a00 */
[----:B------:R-:W1:Y:S07]  /*00d0*/  LDCU.64 UR4, c[0x0][0x358] ;  /* 0x00006b00ff0477ac */ /* 0x000e6e0008000a00 */
[----:B------:R-:W2:Y:S08]  /*00e0*/  LDC.64 R4, c[0x0][0x388] ;  /* 0x0000e200ff047b82 */ /* 0x000eb00000000a00 */
[----:B------:R-:W3:Y:S01]  /*00f0*/  LDC.64 R8, c[0x0][0x380] ;  /* 0x0000e000ff087b82 */ /* 0x000ee20000000a00 */
[----:B------:R-:W-:Y:S01]  /*0100*/  MOV R10, 0x0 ;  /* 0x00000000000a7802 */ /* 0x000fe20000000f00 */
[----:B------:R-:W4:Y:S01]  /*0110*/  LDCU.64 UR6, c[0x4][0x10] ;  /* 0x01000200ff0677ac */ /* 0x000f220008000a00 */
[----:B0-----:R-:W-:-:S06]  /*0120*/  IMAD.WIDE.U32 R14, R2, 0x4, R14 ;  /* 0x00000004020e7825 */ /* 0x001fcc00078e000e */
[----:B-1----:R-:W5:Y:S01]  /*0130*/  LDG.E R15, desc[UR4][R14.64] ;  /* 0x000000040e0f7981 */ /* 0x002f62000c1e1900 */
[----:B--2---:R-:W-:-:S05]  /*0140*/  IMAD.WIDE.U32 R4, R2, 0x4, R4 ;  /* 0x0000000402047825 */ /* 0x004fca00078e0004 */
[----:B------:R4:W5:Y:S01]  /*0150*/  LDG.E R0, desc[UR4][R4.64] ;  /* 0x0000000404007981 */ /* 0x000962000c1e1900 */
[----:B------:R-:W-:Y:S01]  /*0160*/  SHF.R.U32.HI R3, RZ, 0x5, R3 ;  /* 0x00000005ff037819 */ /* 0x000fe20000011603 */
[----:B---3--:R-:W-:Y:S02]  /*0170*/  IMAD.WIDE.U32 R8, R2, 0x4, R8 ;  /* 0x0000000402087825 */ /* 0x008fe400078e0008 */
[----:B------:R0:W-:Y:S01]  /*0180*/  STL [R1+0x8], R12 ;  /* 0x0000080c01007387 */ /* 0x0001e20000100800 */
[----:B------:R-:W1:Y:S03]  /*0190*/  LDC.64 R10, c[0x4][R10] ;  /* 0x010000000a0a7b82 */ /* 0x000e660000000a00 */
[----:B------:R0:W-:Y:S01]  /*01a0*/  STL.64 [R1], R2 ;  /* 0x0000000201007387 */ /* 0x0001e20000100a00 */
[----:B----4-:R-:W-:Y:S01]  /*01b0*/  MOV R4, UR6 ;  /* 0x0000000600047c02 */ /* 0x010fe20008000f00 */
[----:B------:R-:W-:-:S02]  /*01c0*/  IMAD.U32 R5, RZ, RZ, UR7 ;  /* 0x00000007ff057e24 */ /* 0x000fc4000f8e00ff */
[----:B-----5:R-:W-:-:S05]  /*01d0*/  IMAD.IADD R0, R0, 0x1, R15 ;  /* 0x0000000100007824 */ /* 0x020fca00078e020f */
[----:B-1----:R0:W-:Y:S02]  /*01e0*/  STG.E desc[UR4][R8.64], R0 ;  /* 0x0000000008007986 */ /* 0x0021e4000c101904 */
[----:B------:R-:W-:-:S07]  /*01f0*/  LEPC R20, `(.L_x_0) ;  /* 0x000000001014794e */ /* 0x000fce0000000000 */
[----:B0-----:R-:W-:Y:S05]  /*0200*/  CALL.ABS.NOINC R10 ;  /* 0x000000000a007343 */ /* 0x001fea0003c00000 */
.L_x_0:
[----:B------:R-:W-:Y:S05]  /*0210*/  EXIT ;  /* 0x000000000000794d */ /* 0x000fea0003800000 */
.L_x_1:
[----:B------:R-:W-:-:S00]  /*0220*/  BRA `(.L_x_1) ;  /* 0xfffffffc00fc7947 */ /* 0x000fc0000383ffff */
[----:B------:R-:W-:-:S00]  /*0230*/  NOP ;  /* 0x0000000000007918 */ /* 0x000fc00000000000 */
        /* <DEDUP_REMOVED lines=12> */
.L_x_2:


//--------------------- .nv.global.init           --------------------------
	.section	.nv.global.init,"aw",@progbits
	.align	4
.nv.global.init:
	.type		vectorSize,@object
	.size		vectorSize,($str - vectorSize)
vectorSize:
        /*0000*/ 	.byte	0xff, 0x01, 0x08, 0x00
	.type		$str,@object
	.size		$str,(.L_1 - $str)
$str:
        /*0004*/ 	.byte	0x74, 0x68, 0x72, 0x65, 0x61, 0x64, 0x20, 0x69, 0x64, 0x20, 0x25, 0x64, 0x20, 0x2c, 0x20, 0x77
        /*0014*/ 	.byte	0x61, 0x72, 0x70, 0x20, 0x49, 0x64, 0x20, 0x25, 0x64, 0x20, 0x2c, 0x20, 0x62, 0x6c, 0x6f, 0x63
        /*0024*/ 	.byte	0x6b, 0x20, 0x69, 0x64, 0x20, 0x25, 0x64, 0x0a, 0x00
.L_1:


//--------------------- .nv.shared.reserved.0     --------------------------
	.section	.nv.shared.reserved.0,"aw",@nobits
	.weak		__nv_reservedSMEM_offset_0_alias
	.size		__nv_reservedSMEM_offset_0_alias, 0, 64
	.other		__nv_reservedSMEM_offset_0_alias,@"STO_CUDA_RESERVED_SHARED STV_DEFAULT"
__nv_reservedSMEM_offset_0_alias:
	.zero		0
	.zero		64


//--------------------- .nv.constant0._Z9addKernelPiPKiS1_ --------------------------
	.section	.nv.constant0._Z9addKernelPiPKiS1_,"a",@progbits
	.sectionflags	@""
	.align	4
.nv.constant0._Z9addKernelPiPKiS1_:
	.zero		920


//--------------------- SYMBOLS --------------------------

	.type		.nv.reservedSmem.offset0,@object
	.size		.nv.reservedSmem.offset0,0x4
	.type		vprintf,@function
